//
// Generated by NVIDIA NVVM Compiler
//
// Compiler Build ID: CL-36424714
// Cuda compilation tools, release 13.0, V13.0.88
// Based on NVVM 20.0.0
//

.version 9.0
.target sm_100
.address_size 64

	// .globl	_Z12MatMulKernelPfS_S_i

.visible .entry _Z12MatMulKernelPfS_S_i(
	.param .u64 .ptr .align 1 _Z12MatMulKernelPfS_S_i_param_0,
	.param .u64 .ptr .align 1 _Z12MatMulKernelPfS_S_i_param_1,
	.param .u64 .ptr .align 1 _Z12MatMulKernelPfS_S_i_param_2,
	.param .u32 _Z12MatMulKernelPfS_S_i_param_3
)
{
	.reg .pred 	%p<10>;
	.reg .b32 	%r<40>;
	.reg .b32 	%f<67>;
	.reg .b64 	%rd<67>;

	ld.param.u64 	%rd14, [_Z12MatMulKernelPfS_S_i_param_0];
	ld.param.u64 	%rd15, [_Z12MatMulKernelPfS_S_i_param_1];
	ld.param.u32 	%r18, [_Z12MatMulKernelPfS_S_i_param_3];
	cvta.to.global.u64 	%rd1, %rd15;
	cvta.to.global.u64 	%rd2, %rd14;
	mov.u32 	%r19, %ntid.y;
	mov.u32 	%r20, %ctaid.y;
	mov.u32 	%r21, %tid.y;
	mad.lo.s32 	%r1, %r19, %r20, %r21;
	mov.u32 	%r22, %ntid.x;
	mov.u32 	%r23, %ctaid.x;
	mov.u32 	%r24, %tid.x;
	mad.lo.s32 	%r2, %r22, %r23, %r24;
	max.s32 	%r25, %r1, %r2;
	setp.ge.s32 	%p1, %r25, %r18;
	@%p1 bra 	$L__BB0_13;
	mul.lo.s32 	%r3, %r18, %r1;
	and.b32  	%r4, %r18, 7;
	setp.lt.u32 	%p2, %r18, 8;
	mov.f32 	%f66, 0f00000000;
	mov.b32 	%r38, 0;
	@%p2 bra 	$L__BB0_4;
	and.b32  	%r38, %r18, 2147483640;
	neg.s32 	%r36, %r38;
	mul.wide.s32 	%rd16, %r18, 4;
	add.s64 	%rd3, %rd1, %rd16;
	shl.b32 	%r7, %r18, 3;
	mul.wide.s32 	%rd17, %r18, 8;
	add.s64 	%rd4, %rd1, %rd17;
	mul.wide.s32 	%rd18, %r18, 12;
	add.s64 	%rd5, %rd1, %rd18;
	mul.wide.s32 	%rd19, %r18, 16;
	add.s64 	%rd6, %rd1, %rd19;
	mul.wide.s32 	%rd20, %r18, 20;
	add.s64 	%rd7, %rd1, %rd20;
	mul.wide.s32 	%rd21, %r18, 24;
	add.s64 	%rd8, %rd1, %rd21;
	mul.wide.s32 	%rd22, %r18, 28;
	add.s64 	%rd9, %rd1, %rd22;
	mul.wide.u32 	%rd23, %r3, 4;
	add.s64 	%rd24, %rd23, %rd2;
	add.s64 	%rd66, %rd24, 16;
	mov.f32 	%f66, 0f00000000;
	mov.u32 	%r35, %r2;
$L__BB0_3:
	.pragma "nounroll";
	mul.wide.s32 	%rd25, %r35, 4;
	add.s64 	%rd26, %rd3, %rd25;
	add.s64 	%rd27, %rd4, %rd25;
	add.s64 	%rd28, %rd5, %rd25;
	add.s64 	%rd29, %rd6, %rd25;
	add.s64 	%rd30, %rd7, %rd25;
	add.s64 	%rd31, %rd8, %rd25;
	add.s64 	%rd32, %rd9, %rd25;
	add.s64 	%rd33, %rd1, %rd25;
	ld.global.f32 	%f16, [%rd66+-16];
	ld.global.f32 	%f17, [%rd33];
	fma.rn.f32 	%f18, %f16, %f17, %f66;
	ld.global.f32 	%f19, [%rd66+-12];
	ld.global.f32 	%f20, [%rd26];
	fma.rn.f32 	%f21, %f19, %f20, %f18;
	ld.global.f32 	%f22, [%rd66+-8];
	ld.global.f32 	%f23, [%rd27];
	fma.rn.f32 	%f24, %f22, %f23, %f21;
	ld.global.f32 	%f25, [%rd66+-4];
	ld.global.f32 	%f26, [%rd28];
	fma.rn.f32 	%f27, %f25, %f26, %f24;
	ld.global.f32 	%f28, [%rd66];
	ld.global.f32 	%f29, [%rd29];
	fma.rn.f32 	%f30, %f28, %f29, %f27;
	ld.global.f32 	%f31, [%rd66+4];
	ld.global.f32 	%f32, [%rd30];
	fma.rn.f32 	%f33, %f31, %f32, %f30;
	ld.global.f32 	%f34, [%rd66+8];
	ld.global.f32 	%f35, [%rd31];
	fma.rn.f32 	%f36, %f34, %f35, %f33;
	ld.global.f32 	%f37, [%rd66+12];
	ld.global.f32 	%f38, [%rd32];
	fma.rn.f32 	%f66, %f37, %f38, %f36;
	add.s32 	%r36, %r36, 8;
	add.s32 	%r35, %r35, %r7;
	add.s64 	%rd66, %rd66, 32;
	setp.ne.s32 	%p3, %r36, 0;
	@%p3 bra 	$L__BB0_3;
$L__BB0_4:
	setp.eq.s32 	%p4, %r4, 0;
	@%p4 bra 	$L__BB0_12;
	and.b32  	%r13, %r18, 3;
	setp.lt.u32 	%p5, %r4, 4;
	@%p5 bra 	$L__BB0_7;
	add.s32 	%r27, %r38, %r3;
	mul.wide.u32 	%rd34, %r27, 4;
	add.s64 	%rd35, %rd2, %rd34;
	ld.global.f32 	%f40, [%rd35];
	mad.lo.s32 	%r28, %r38, %r18, %r2;
	mul.wide.s32 	%rd36, %r28, 4;
	add.s64 	%rd37, %rd1, %rd36;
	ld.global.f32 	%f41, [%rd37];
	fma.rn.f32 	%f42, %f40, %f41, %f66;
	cvt.u64.u32 	%rd38, %r3;
	cvt.u64.u32 	%rd39, %r38;
	add.s64 	%rd40, %rd39, %rd38;
	shl.b64 	%rd41, %rd40, 2;
	add.s64 	%rd42, %rd2, %rd41;
	ld.global.f32 	%f43, [%rd42+4];
	mul.wide.s32 	%rd43, %r18, 4;
	add.s64 	%rd44, %rd37, %rd43;
	ld.global.f32 	%f44, [%rd44];
	fma.rn.f32 	%f45, %f43, %f44, %f42;
	ld.global.f32 	%f46, [%rd42+8];
	add.s64 	%rd45, %rd44, %rd43;
	ld.global.f32 	%f47, [%rd45];
	fma.rn.f32 	%f48, %f46, %f47, %f45;
	ld.global.f32 	%f49, [%rd42+12];
	add.s64 	%rd46, %rd45, %rd43;
	ld.global.f32 	%f50, [%rd46];
	fma.rn.f32 	%f66, %f49, %f50, %f48;
	add.s32 	%r38, %r38, 4;
$L__BB0_7:
	setp.eq.s32 	%p6, %r13, 0;
	@%p6 bra 	$L__BB0_12;
	setp.eq.s32 	%p7, %r13, 1;
	@%p7 bra 	$L__BB0_10;
	add.s32 	%r29, %r38, %r3;
	mul.wide.u32 	%rd47, %r29, 4;
	add.s64 	%rd48, %rd2, %rd47;
	ld.global.f32 	%f52, [%rd48];
	mad.lo.s32 	%r30, %r38, %r18, %r2;
	mul.wide.s32 	%rd49, %r30, 4;
	add.s64 	%rd50, %rd1, %rd49;
	ld.global.f32 	%f53, [%rd50];
	fma.rn.f32 	%f54, %f52, %f53, %f66;
	cvt.u64.u32 	%rd51, %r3;
	cvt.u64.u32 	%rd52, %r38;
	add.s64 	%rd53, %rd52, %rd51;
	shl.b64 	%rd54, %rd53, 2;
	add.s64 	%rd55, %rd2, %rd54;
	ld.global.f32 	%f55, [%rd55+4];
	mul.wide.s32 	%rd56, %r18, 4;
	add.s64 	%rd57, %rd50, %rd56;
	ld.global.f32 	%f56, [%rd57];
	fma.rn.f32 	%f66, %f55, %f56, %f54;
	add.s32 	%r38, %r38, 2;
$L__BB0_10:
	and.b32  	%r31, %r18, 1;
	setp.eq.b32 	%p8, %r31, 1;
	not.pred 	%p9, %p8;
	@%p9 bra 	$L__BB0_12;
	add.s32 	%r32, %r38, %r3;
	mul.wide.u32 	%rd58, %r32, 4;
	add.s64 	%rd59, %rd2, %rd58;
	ld.global.f32 	%f57, [%rd59];
	mad.lo.s32 	%r33, %r38, %r18, %r2;
	mul.wide.s32 	%rd60, %r33, 4;
	add.s64 	%rd61, %rd1, %rd60;
	ld.global.f32 	%f58, [%rd61];
	fma.rn.f32 	%f66, %f57, %f58, %f66;
$L__BB0_12:
	ld.param.u64 	%rd65, [_Z12MatMulKernelPfS_S_i_param_2];
	add.s32 	%r34, %r3, %r2;
	cvta.to.global.u64 	%rd62, %rd65;
	mul.wide.s32 	%rd63, %r34, 4;
	add.s64 	%rd64, %rd62, %rd63;
	st.global.f32 	[%rd64], %f66;
$L__BB0_13:
	ret;

}


// ===== COMPILED SASS (sm_100) =====

	.target	sm_100

	.elftype	@"ET_EXEC"


//--------------------- .note.nv.tkinfo           --------------------------
	.section	.note.nv.tkinfo,"",@"SHT_NOTE"
	.sectionflags	@"SHF_NOTE_NV_TKINFO"
	.tkinfo
        /*0018*/ 	.word	0x00000002
        /*0030*/ 	.string	""
        /*0030*/ 	.string	"ptxas"
        /*0030*/ 	.string	"Cuda compilation tools, release 13.0, V13.0.88"
        /*0030*/ 	.string	"Build cuda_13.0.r13.0/compiler.36424714_0"
        /*0030*/ 	.string	"-arch sm_100 -m 64 "



//--------------------- .note.nv.cuinfo           --------------------------
	.section	.note.nv.cuinfo,"",@"SHT_NOTE"
	.sectionflags	@"SHF_NOTE_NV_CUINFO"
        /*0018*/ 	.short	0x0002
        /*001a*/ 	.short	0x0064
        /*001c*/ 	.short	0x0082
	.zero		2


//--------------------- .nv.info                  --------------------------
	.section	.nv.info,"",@"SHT_CUDA_INFO"
	.align	4


	//----- nvinfo : EIATTR_REGCOUNT
	.align		4
        /*0000*/ 	.byte	0x04, 0x2f
        /*0002*/ 	.short	(.L_1 - .L_0)
	.align		4
.L_0:
        /*0004*/ 	.word	index@(_Z12MatMulKernelPfS_S_i)
        /*0008*/ 	.word	0x0000001e


	//----- nvinfo : EIATTR_FRAME_SIZE
	.align		4
.L_1:
        /*000c*/ 	.byte	0x04, 0x11
        /*000e*/ 	.short	(.L_3 - .L_2)
	.align		4
.L_2:
        /*0010*/ 	.word	index@(_Z12MatMulKernelPfS_S_i)
        /*0014*/ 	.word	0x00000000


	//----- nvinfo : EIATTR_MIN_STACK_SIZE
	.align		4
.L_3:
        /*0018*/ 	.byte	0x04, 0x12
        /*001a*/ 	.short	(.L_5 - .L_4)
	.align		4
.L_4:
        /*001c*/ 	.word	index@(_Z12MatMulKernelPfS_S_i)
        /*0020*/ 	.word	0x00000000
.L_5:


//--------------------- .nv.compat                --------------------------
	.section	.nv.compat,"",@"SHT_CUDA_COMPAT_INFO"
	.align	4
        /*0000*/ 	.byte	0x02, 0x09, 0x00, 0x00, 0x02, 0x02, 0x01, 0x00, 0x02, 0x05, 0x05, 0x00, 0x03, 0x07, 0x01, 0x01
        /*0010*/ 	.byte	0x02, 0x03, 0x00, 0x00, 0x02, 0x06, 0x01, 0x00, 0x04, 0x0b, 0x08, 0x00, 0x09, 0x00, 0x00, 0x00
        /*0020*/ 	.byte	0x00, 0x00, 0x00, 0x00


//--------------------- .nv.info._Z12MatMulKernelPfS_S_i --------------------------
	.section	.nv.info._Z12MatMulKernelPfS_S_i,"",@"SHT_CUDA_INFO"
	.sectionflags	@""
	.align	4


	//----- nvinfo : EIATTR_CUDA_API_VERSION
	.align		4
        /*0000*/ 	.byte	0x04, 0x37
        /*0002*/ 	.short	(.L_7 - .L_6)
.L_6:
        /*0004*/ 	.word	0x00000082


	//----- nvinfo : EIATTR_KPARAM_INFO
	.align		4
.L_7:
        /*0008*/ 	.byte	0x04, 0x17
        /*000a*/ 	.short	(.L_9 - .L_8)
.L_8:
        /*000c*/ 	.word	0x00000000
        /*0010*/ 	.short	0x0003
        /*0012*/ 	.short	0x0018
        /*0014*/ 	.byte	0x00, 0xf0, 0x11, 0x00


	//----- nvinfo : EIATTR_KPARAM_INFO
	.align		4
.L_9:
        /*0018*/ 	.byte	0x04, 0x17
        /*001a*/ 	.short	(.L_11 - .L_10)
.L_10:
        /*001c*/ 	.word	0x00000000
        /*0020*/ 	.short	0x0002
        /*0022*/ 	.short	0x0010
        /*0024*/ 	.byte	0x00, 0xf5, 0x21, 0x00


	//----- nvinfo : EIATTR_KPARAM_INFO
	.align		4
.L_11:
        /*0028*/ 	.byte	0x04, 0x17
        /*002a*/ 	.short	(.L_13 - .L_12)
.L_12:
        /*002c*/ 	.word	0x00000000
        /*0030*/ 	.short	0x0001
        /*0032*/ 	.short	0x0008
        /*0034*/ 	.byte	0x00, 0xf5, 0x21, 0x00


	//----- nvinfo : EIATTR_KPARAM_INFO
	.align		4
.L_13:
        /*0038*/ 	.byte	0x04, 0x17
        /*003a*/ 	.short	(.L_15 - .L_14)
.L_14:
        /*003c*/ 	.word	0x00000000
        /*0040*/ 	.short	0x0000
        /*0042*/ 	.short	0x0000
        /*0044*/ 	.byte	0x00, 0xf5, 0x21, 0x00


	//----- nvinfo : EIATTR_SPARSE_MMA_MASK
	.align		4
.L_15:
        /*0048*/ 	.byte	0x03, 0x50
        /*004a*/ 	.short	0x0000


	//----- nvinfo : EIATTR_MAXREG_COUNT
	.align		4
        /*004c*/ 	.byte	0x03, 0x1b
        /*004e*/ 	.short	0x00ff


	//----- nvinfo : EIATTR_MERCURY_ISA_VERSION
	.align		4
        /*0050*/ 	.byte	0x03, 0x5f
        /*0052*/ 	.short	0x0101


	//----- nvinfo : EIATTR_VRC_CTA_INIT_COUNT
	.align		4
        /*0054*/ 	.byte	0x02, 0x4a
	.zero		1
	.zero		1


	//----- nvinfo : EIATTR_EXIT_INSTR_OFFSETS
	.align		4
        /*0058*/ 	.byte	0x04, 0x1c
        /*005a*/ 	.short	(.L_17 - .L_16)


	//   ....[0]....
.L_16:
        /*005c*/ 	.word	0x000000c0


	//   ....[1]....
        /*0060*/ 	.word	0x00000a90


	//----- nvinfo : EIATTR_CBANK_PARAM_SIZE
	.align		4
.L_17:
        /*0064*/ 	.byte	0x03, 0x19
        /*0066*/ 	.short	0x001c


	//----- nvinfo : EIATTR_PARAM_CBANK
	.align		4
        /*0068*/ 	.byte	0x04, 0x0a
        /*006a*/ 	.short	(.L_19 - .L_18)
	.align		4
.L_18:
        /*006c*/ 	.word	index@(.nv.constant0._Z12MatMulKernelPfS_S_i)
        /*0070*/ 	.short	0x0380
        /*0072*/ 	.short	0x001c


	//----- nvinfo : EIATTR_SW_WAR
	.align		4
.L_19:
        /*0074*/ 	.byte	0x04, 0x36
        /*0076*/ 	.short	(.L_21 - .L_20)
.L_20:
        /*0078*/ 	.word	0x00000008
.L_21:


//--------------------- .nv.callgraph             --------------------------
	.section	.nv.callgraph,"",@"SHT_CUDA_CALLGRAPH"
	.align	4
	.sectionentsize	8
	.align		4
        /*0000*/ 	.word	0x00000000
	.align		4
        /*0004*/ 	.word	0xffffffff
	.align		4
        /*0008*/ 	.word	0x00000000
	.align		4
        /*000c*/ 	.word	0xfffffffe
	.align		4
        /*0010*/ 	.word	0x00000000
	.align		4
        /*0014*/ 	.word	0xfffffffd
	.align		4
        /*0018*/ 	.word	0x00000000
	.align		4
        /*001c*/ 	.word	0xfffffffc


//--------------------- .text._Z12MatMulKernelPfS_S_i --------------------------
	.section	.text._Z12MatMulKernelPfS_S_i,"ax",@progbits
	.align	128
        .global         _Z12MatMulKernelPfS_S_i
        .type           _Z12MatMulKernelPfS_S_i,@function
        .size           _Z12MatMulKernelPfS_S_i,(.L_x_5 - _Z12MatMulKernelPfS_S_i)
        .other          _Z12MatMulKernelPfS_S_i,@"STO_CUDA_ENTRY STV_DEFAULT"
_Z12MatMulKernelPfS_S_i:
.text._Z12MatMulKernelPfS_S_i:
[----:B------:R-:W-:Y:S01]  /*0000*/  LDC R1, c[0x0][0x37c] ;  /* 0x0000df00ff017b82 */ /* 0x000fe20000000800 */
[----:B------:R-:W0:Y:S01]  /*0010*/  S2R R13, SR_CTAID.Y ;  /* 0x00000000000d7919 */ /* 0x000e220000002600 */
[----:B------:R-:W0:Y:S01]  /*0020*/  LDCU UR4, c[0x0][0x364] ;  /* 0x00006c80ff0477ac */ /* 0x000e220008000800 */
[----:B------:R-:W0:Y:S01]  /*0030*/  S2R R0, SR_TID.Y ;  /* 0x0000000000007919 */ /* 0x000e220000002200 */
[----:B------:R-:W1:Y:S01]  /*0040*/  LDCU UR5, c[0x0][0x360] ;  /* 0x00006c00ff0577ac */ /* 0x000e620008000800 */
[----:B------:R-:W1:Y:S01]  /*0050*/  S2R R2, SR_CTAID.X ;  /* 0x0000000000027919 */ /* 0x000e620000002500 */
[----:B------:R-:W2:Y:S01]  /*0060*/  LDCU UR20, c[0x0][0x398] ;  /* 0x00007300ff1477ac */ /* 0x000ea20008000800 */
[----:B------:R-:W1:Y:S01]  /*0070*/  S2R R3, SR_TID.X ;  /* 0x0000000000037919 */ /* 0x000e620000002100 */
[----:B0-----:R-:W-:Y:S02]  /*0080*/  IMAD R13, R13, UR4, R0 ;  /* 0x000000040d0d7c24 */ /* 0x001fe4000f8e0200 */
[----:B-1----:R-:W-:-:S05]  /*0090*/  IMAD R0, R2, UR5, R3 ;  /* 0x0000000502007c24 */ /* 0x002fca000f8e0203 */
[----:B------:R-:W-:-:S04]  /*00a0*/  VIMNMX R2, PT, PT, R13, R0, !PT ;  /* 0x000000000d027248 */ /* 0x000fc80007fe0100 */
[----:B--2---:R-:W-:-:S13]  /*00b0*/  ISETP.GE.AND P0, PT, R2, UR20, PT ;  /* 0x0000001402007c0c */ /* 0x004fda000bf06270 */
[----:B------:R-:W-:Y:S05]  /*00c0*/  @P0 EXIT ;  /* 0x000000000000094d */ /* 0x000fea0003800000 */
[----:B------:R-:W-:Y:S01]  /*00d0*/  UISETP.GE.U32.AND UP0, UPT, UR20, 0x8, UPT ;  /* 0x000000081400788c */ /* 0x000fe2000bf06070 */
[----:B------:R-:W-:Y:S02]  /*00e0*/  HFMA2 R12, -RZ, RZ, 0, 0 ;  /* 0x00000000ff0c7431 */ /* 0x000fe400000001ff */
[----:B------:R-:W-:Y:S01]  /*00f0*/  IMAD R13, R13, UR20, RZ ;  /* 0x000000140d0d7c24 */ /* 0x000fe2000f8e02ff */
[----:B------:R-:W-:Y:S01]  /*0100*/  UMOV UR4, URZ ;  /* 0x000000ff00047c82 */ /* 0x000fe20008000000 */
[----:B------:R-:W0:Y:S04]  /*0110*/  LDCU.64 UR18, c[0x0][0x358] ;  /* 0x00006b00ff1277ac */ /* 0x000e280008000a00 */
[----:B------:R-:W-:Y:S05]  /*0120*/  BRA.U !UP0, `(.L_x_0) ;  /* 0x0000000508047547 */ /* 0x000fea000b800000 */
[----:B------:R-:W1:Y:S01]  /*0130*/  LDCU.128 UR24, c[0x0][0x380] ;  /* 0x00007000ff1877ac */ /* 0x000e620008000c00 */
[----:B------:R-:W-:Y:S02]  /*0140*/  MOV R12, RZ ;  /* 0x000000ff000c7202 */ /* 0x000fe40000000f00 */
[----:B------:R-:W-:Y:S01]  /*0150*/  MOV R14, R0 ;  /* 0x00000000000e7202 */ /* 0x000fe20000000f00 */
[----:B------:R-:W-:-:S04]  /*0160*/  ULOP3.LUT UR4, UR20, 0x7ffffff8, URZ, 0xc0, !UPT ;  /* 0x7ffffff814047892 */ /* 0x000fc8000f8ec0ff */
[----:B------:R-:W-:Y:S01]  /*0170*/  UIADD3 UR5, UPT, UPT, -UR4, URZ, URZ ;  /* 0x000000ff04057290 */ /* 0x000fe2000fffe1ff */
[----:B-1----:R-:W-:Y:S01]  /*0180*/  MOV R2, UR24 ;  /* 0x0000001800027c02 */ /* 0x002fe20008000f00 */
[----:B------:R-:W-:Y:S01]  /*0190*/  UIMAD.WIDE UR6, UR20, 0x8, UR26 ;  /* 0x00000008140678a5 */ /* 0x000fe2000f8e021a */
[----:B------:R-:W-:Y:S01]  /*01a0*/  MOV R3, UR25 ;  /* 0x0000001900037c02 */ /* 0x000fe20008000f00 */
[----:B------:R-:W-:Y:S02]  /*01b0*/  UIMAD.WIDE UR8, UR20, 0xc, UR26 ;  /* 0x0000000c140878a5 */ /* 0x000fe4000f8e021a */
[----:B------:R-:W-:Y:S01]  /*01c0*/  UIMAD.WIDE UR10, UR20, 0x10, UR26 ;  /* 0x00000010140a78a5 */ /* 0x000fe2000f8e021a */
[----:B------:R-:W-:Y:S01]  /*01d0*/  IMAD.WIDE.U32 R2, R13, 0x4, R2 ;  /* 0x000000040d027825 */ /* 0x000fe200078e0002 */
[----:B------:R-:W-:Y:S02]  /*01e0*/  UIMAD.WIDE UR12, UR20, 0x14, UR26 ;  /* 0x00000014140c78a5 */ /* 0x000fe4000f8e021a */
[----:B------:R-:W-:Y:S01]  /*01f0*/  UIMAD.WIDE UR14, UR20, 0x18, UR26 ;  /* 0x00000018140e78a5 */ /* 0x000fe2000f8e021a */
[----:B------:R-:W-:Y:S01]  /*0200*/  IADD3 R2, P0, PT, R2, 0x10, RZ ;  /* 0x0000001002027810 */ /* 0x000fe20007f1e0ff */
[----:B------:R-:W-:-:S03]  /*0210*/  UIMAD.WIDE UR16, UR20, 0x1c, UR26 ;  /* 0x0000001c141078a5 */ /* 0x000fc6000f8e021a */
[----:B------:R-:W-:-:S09]  /*0220*/  IADD3.X R3, PT, PT, RZ, R3, RZ, P0, !PT ;  /* 0x00000003ff037210 */ /* 0x000fd200007fe4ff */
.L_x_1:
[----:B------:R-:W-:Y:S01]  /*0230*/  UIMAD.WIDE UR22, UR20, 0x4, UR26 ;  /* 0x00000004141678a5 */ /* 0x000fe2000f8e021a */
[----:B------:R-:W-:Y:S02]  /*0240*/  IMAD.MOV.U32 R23, RZ, RZ, 0x4 ;  /* 0x00000004ff177424 */ /* 0x000fe400078e00ff */
[----:B------:R-:W-:Y:S01]  /*0250*/  HFMA2 R11, -RZ, RZ, 0, 2.384185791015625e-07 ;  /* 0x00000004ff0b7431 */ /* 0x000fe200000001ff */
[----:B------:R-:W-:Y:S01]  /*0260*/  MOV R25, 0x4 ;  /* 0x0000000400197802 */ /* 0x000fe20000000f00 */
[----:B0-----:R-:W2:Y:S01]  /*0270*/  LDG.E R21, desc[UR18][R2.64+-0x10] ;  /* 0xfffff01202157981 */ /* 0x001ea2000c1e1900 */
[C---:B------:R-:W-:Y:S01]  /*0280*/  IMAD.WIDE R22, R14.reuse, R23, UR26 ;  /* 0x0000001a0e167e25 */ /* 0x040fe2000f8e0217 */
[----:B------:R-:W-:Y:S02]  /*0290*/  MOV R8, UR22 ;  /* 0x0000001600087c02 */ /* 0x000fe40008000f00 */
[----:B------:R-:W-:Y:S01]  /*02a0*/  MOV R9, UR23 ;  /* 0x0000001700097c02 */ /* 0x000fe20008000f00 */
[----:B------:R-:W3:Y:S02]  /*02b0*/  LDG.E R19, desc[UR18][R2.64+-0xc] ;  /* 0xfffff41202137981 */ /* 0x000ee4000c1e1900 */
[----:B------:R-:W-:-:S02]  /*02c0*/  IMAD.WIDE R8, R14, 0x4, R8 ;  /* 0x000000040e087825 */ /* 0x000fc400078e0208 */
[----:B------:R-:W2:Y:S01]  /*02d0*/  LDG.E R22, desc[UR18][R22.64] ;  /* 0x0000001216167981 */ /* 0x000ea2000c1e1900 */
[----:B------:R-:W-:Y:S01]  /*02e0*/  MOV R5, 0x4 ;  /* 0x0000000400057802 */ /* 0x000fe20000000f00 */
[C---:B------:R-:W-:Y:S02]  /*02f0*/  IMAD.WIDE R24, R14.reuse, R25, UR6 ;  /* 0x000000060e187e25 */ /* 0x040fe4000f8e0219 */
[----:B------:R0:W3:Y:S02]  /*0300*/  LDG.E R20, desc[UR18][R8.64] ;  /* 0x0000001208147981 */ /* 0x0000e4000c1e1900 */
[----:B------:R-:W-:Y:S02]  /*0310*/  IMAD.WIDE R10, R14, R11, UR8 ;  /* 0x000000080e0a7e25 */ /* 0x000fe4000f8e020b */
[----:B------:R-:W4:Y:S04]  /*0320*/  LDG.E R18, desc[UR18][R24.64] ;  /* 0x0000001218127981 */ /* 0x000f28000c1e1900 */
[----:B------:R-:W4:Y:S01]  /*0330*/  LDG.E R17, desc[UR18][R2.64+-0x8] ;  /* 0xfffff81202117981 */ /* 0x000f22000c1e1900 */
[----:B0-----:R-:W-:-:S02]  /*0340*/  HFMA2 R9, -RZ, RZ, 0, 2.384185791015625e-07 ;  /* 0x00000004ff097431 */ /* 0x001fc400000001ff */
[----:B------:R-:W-:Y:S01]  /*0350*/  IMAD.MOV.U32 R7, RZ, RZ, 0x4 ;  /* 0x00000004ff077424 */ /* 0x000fe200078e00ff */
[----:B------:R0:W5:Y:S01]  /*0360*/  LDG.E R16, desc[UR18][R10.64] ;  /* 0x000000120a107981 */ /* 0x000162000c1e1900 */
[----:B------:R-:W-:-:S03]  /*0370*/  IMAD.WIDE R4, R14, R5, UR10 ;  /* 0x0000000a0e047e25 */ /* 0x000fc6000f8e0205 */
[----:B------:R-:W5:Y:S01]  /*0380*/  LDG.E R15, desc[UR18][R2.64+-0x4] ;  /* 0xfffffc12020f7981 */ /* 0x000f62000c1e1900 */
[C---:B------:R-:W-:Y:S01]  /*0390*/  IMAD.WIDE R6, R14.reuse, R7, UR12 ;  /* 0x0000000c0e067e25 */ /* 0x040fe2000f8e0207 */
[----:B------:R-:W-:Y:S02]  /*03a0*/  MOV R27, 0x4 ;  /* 0x00000004001b7802 */ /* 0x000fe40000000f00 */
[----:B------:R1:W5:Y:S01]  /*03b0*/  LDG.E R4, desc[UR18][R4.64] ;  /* 0x0000001204047981 */ /* 0x000362000c1e1900 */
[----:B------:R-:W-:-:S03]  /*03c0*/  IMAD.WIDE R8, R14, R9, UR14 ;  /* 0x0000000e0e087e25 */ /* 0x000fc6000f8e0209 */
[----:B------:R-:W5:Y:S01]  /*03d0*/  LDG.E R23, desc[UR18][R2.64] ;  /* 0x0000001202177981 */ /* 0x000f62000c1e1900 */
[----:B0-----:R-:W-:-:S03]  /*03e0*/  IMAD.WIDE R10, R14, R27, UR16 ;  /* 0x000000100e0a7e25 */ /* 0x001fc6000f8e021b */
[----:B------:R-:W5:Y:S04]  /*03f0*/  LDG.E R7, desc[UR18][R6.64] ;  /* 0x0000001206077981 */ /* 0x000f68000c1e1900 */
[----:B------:R-:W5:Y:S04]  /*0400*/  LDG.E R24, desc[UR18][R2.64+0x4] ;  /* 0x0000041202187981 */ /* 0x000f68000c1e1900 */
[----:B------:R-:W5:Y:S04]  /*0410*/  LDG.E R8, desc[UR18][R8.64] ;  /* 0x0000001208087981 */ /* 0x000f68000c1e1900 */
[----:B------:R-:W5:Y:S04]  /*0420*/  LDG.E R25, desc[UR18][R2.64+0x8] ;  /* 0x0000081202197981 */ /* 0x000f68000c1e1900 */
[----:B------:R-:W5:Y:S04]  /*0430*/  LDG.E R10, desc[UR18][R10.64] ;  /* 0x000000120a0a7981 */ /* 0x000f68000c1e1900 */
[----:B------:R0:W5:Y:S01]  /*0440*/  LDG.E R27, desc[UR18][R2.64+0xc] ;  /* 0x00000c12021b7981 */ /* 0x000162000c1e1900 */
[----:B------:R-:W-:-:S04]  /*0450*/  UIADD3 UR5, UPT, UPT, UR5, 0x8, URZ ;  /* 0x0000000805057890 */ /* 0x000fc8000fffe0ff */
[----:B------:R-:W-:Y:S01]  /*0460*/  UISETP.NE.AND UP0, UPT, UR5, URZ, UPT ;  /* 0x000000ff0500728c */ /* 0x000fe2000bf05270 */
[----:B-1----:R-:W-:Y:S02]  /*0470*/  MOV R5, UR20 ;  /* 0x0000001400057c02 */ /* 0x002fe40008000f00 */
[----:B0-----:R-:W-:Y:S02]  /*0480*/  IADD3 R2, P0, PT, R2, 0x20, RZ ;  /* 0x0000002002027810 */ /* 0x001fe40007f1e0ff */
[----:B------:R-:W-:Y:S02]  /*0490*/  LEA R14, R5, R14, 0x3 ;  /* 0x0000000e050e7211 */ /* 0x000fe400078e18ff */
[----:B------:R-:W-:Y:S01]  /*04a0*/  IADD3.X R3, PT, PT, RZ, R3, RZ, P0, !PT ;  /* 0x00000003ff037210 */ /* 0x000fe200007fe4ff */
[----:B--2---:R-:W-:-:S04]  /*04b0*/  FFMA R22, R21, R22, R12 ;  /* 0x0000001615167223 */ /* 0x004fc8000000000c */
[----:B---3--:R-:W-:-:S04]  /*04c0*/  FFMA R20, R19, R20, R22 ;  /* 0x0000001413147223 */ /* 0x008fc80000000016 */
[----:B----4-:R-:W-:-:S04]  /*04d0*/  FFMA R18, R17, R18, R20 ;  /* 0x0000001211127223 */ /* 0x010fc80000000014 */
[----:B-----5:R-:W-:-:S04]  /*04e0*/  FFMA R16, R15, R16, R18 ;  /* 0x000000100f107223 */ /* 0x020fc80000000012 */
[----:B------:R-:W-:-:S04]  /*04f0*/  FFMA R23, R23, R4, R16 ;  /* 0x0000000417177223 */ /* 0x000fc80000000010 */
[----:B------:R-:W-:-:S04]  /*0500*/  FFMA R24, R24, R7, R23 ;  /* 0x0000000718187223 */ /* 0x000fc80000000017 */
[----:B------:R-:W-:-:S04]  /*0510*/  FFMA R8, R25, R8, R24 ;  /* 0x0000000819087223 */ /* 0x000fc80000000018 */
[----:B------:R-:W-:Y:S01]  /*0520*/  FFMA R12, R27, R10, R8 ;  /* 0x0000000a1b0c7223 */ /* 0x000fe20000000008 */
[----:B------:R-:W-:Y:S06]  /*0530*/  BRA.U UP0, `(.L_x_1) ;  /* 0xfffffffd003c7547 */ /* 0x000fec000b83ffff */
.L_x_0:
[----:B------:R-:W-:-:S04]  /*0540*/  ULOP3.LUT UR6, UR20, 0x7, URZ, 0xc0, !UPT ;  /* 0x0000000714067892 */ /* 0x000fc8000f8ec0ff */
[----:B------:R-:W-:-:S09]  /*0550*/  UISETP.NE.AND UP0, UPT, UR6, URZ, UPT ;  /* 0x000000ff0600728c */ /* 0x000fd2000bf05270 */
[----:B------:R-:W-:Y:S05]  /*0560*/  BRA.U !UP0, `(.L_x_2) ;  /* 0x0000000508387547 */ /* 0x000fea000b800000 */
[----:B------:R-:W-:Y:S02]  /*0570*/  UISETP.GE.U32.AND UP0, UPT, UR6, 0x4, UPT ;  /* 0x000000040600788c */ /* 0x000fe4000bf06070 */
[----:B------:R-:W-:-:S04]  /*0580*/  ULOP3.LUT UR5, UR20, 0x3, URZ, 0xc0, !UPT ;  /* 0x0000000314057892 */ /* 0x000fc8000f8ec0ff */
[----:B------:R-:W-:-:S03]  /*0590*/  UISETP.NE.AND UP1, UPT, UR5, URZ, UPT ;  /* 0x000000ff0500728c */ /* 0x000fc6000bf25270 */
[----:B------:R-:W-:Y:S08]  /*05a0*/  BRA.U !UP0, `(.L_x_3) ;  /* 0x00000001087c7547 */ /* 0x000ff0000b800000 */
[----:B------:R-:W1:Y:S01]  /*05b0*/  LDC.64 R6, c[0x0][0x388] ;  /* 0x0000e200ff067b82 */ /* 0x000e620000000a00 */
[----:B------:R-:W2:Y:S01]  /*05c0*/  LDCU.64 UR6, c[0x0][0x380] ;  /* 0x00007000ff0677ac */ /* 0x000ea20008000a00 */
[----:B------:R-:W-:Y:S01]  /*05d0*/  IMAD.U32 R9, RZ, RZ, UR4 ;  /* 0x00000004ff097e24 */ /* 0x000fe2000f8e00ff */
[C---:B------:R-:W-:Y:S02]  /*05e0*/  IADD3 R3, PT, PT, R13.reuse, UR4, RZ ;  /* 0x000000040d037c10 */ /* 0x040fe4000fffe0ff */
[----:B------:R-:W-:Y:S01]  /*05f0*/  IADD3 R10, P0, PT, R13, UR4, RZ ;  /* 0x000000040d0a7c10 */ /* 0x000fe2000ff1e0ff */
[----:B------:R-:W-:Y:S01]  /*0600*/  IMAD R9, R9, UR20, R0 ;  /* 0x0000001409097c24 */ /* 0x000fe2000f8e0200 */
[----:B------:R-:W-:Y:S01]  /*0610*/  MOV R11, UR20 ;  /* 0x00000014000b7c02 */ /* 0x000fe20008000f00 */
[----:B------:R-:W3:Y:S01]  /*0620*/  LDC.64 R4, c[0x0][0x380] ;  /* 0x0000e000ff047b82 */ /* 0x000ee20000000a00 */
[----:B------:R-:W-:Y:S01]  /*0630*/  MOV R15, UR20 ;  /* 0x00000014000f7c02 */ /* 0x000fe20008000f00 */
[----:B-1----:R-:W-:Y:S01]  /*0640*/  IMAD.WIDE R6, R9, 0x4, R6 ;  /* 0x0000000409067825 */ /* 0x002fe200078e0206 */
[----:B------:R-:W-:-:S05]  /*0650*/  MOV R9, UR20 ;  /* 0x0000001400097c02 */ /* 0x000fca0008000f00 */
[----:B------:R-:W-:Y:S02]  /*0660*/  IMAD.WIDE R8, R9, 0x4, R6 ;  /* 0x0000000409087825 */ /* 0x000fe400078e0206 */
[----:B0-----:R-:W4:Y:S02]  /*0670*/  LDG.E R6, desc[UR18][R6.64] ;  /* 0x0000001206067981 */ /* 0x001f24000c1e1900 */
[----:B---3--:R-:W-:Y:S01]  /*0680*/  IMAD.WIDE.U32 R4, R3, 0x4, R4 ;  /* 0x0000000403047825 */ /* 0x008fe200078e0004 */
[----:B------:R-:W-:Y:S01]  /*0690*/  IADD3.X R3, PT, PT, RZ, RZ, RZ, P0, !PT ;  /* 0x000000ffff037210 */ /* 0x000fe200007fe4ff */
[----:B------:R-:W3:Y:S01]  /*06a0*/  LDG.E R17, desc[UR18][R8.64] ;  /* 0x0000001208117981 */ /* 0x000ee2000c1e1900 */
[----:B--2---:R-:W-:-:S03]  /*06b0*/  LEA R2, P0, R10, UR6, 0x2 ;  /* 0x000000060a027c11 */ /* 0x004fc6000f8010ff */
[----:B------:R-:W4:Y:S01]  /*06c0*/  LDG.E R5, desc[UR18][R4.64] ;  /* 0x0000001204057981 */ /* 0x000f22000c1e1900 */
[----:B------:R-:W-:Y:S01]  /*06d0*/  LEA.HI.X R3, R10, UR7, R3, 0x2, P0 ;  /* 0x000000070a037c11 */ /* 0x000fe200080f1403 */
[----:B------:R-:W-:-:S04]  /*06e0*/  IMAD.WIDE R10, R11, 0x4, R8 ;  /* 0x000000040b0a7825 */ /* 0x000fc800078e0208 */
[----:B------:R-:W3:Y:S01]  /*06f0*/  LDG.E R16, desc[UR18][R2.64+0x4] ;  /* 0x0000041202107981 */ /* 0x000ee2000c1e1900 */
[----:B------:R-:W-:-:S03]  /*0700*/  IMAD.WIDE R14, R15, 0x4, R10 ;  /* 0x000000040f0e7825 */ /* 0x000fc600078e020a */
[----:B------:R-:W2:Y:S04]  /*0710*/  LDG.E R19, desc[UR18][R10.64] ;  /* 0x000000120a137981 */ /* 0x000ea8000c1e1900 */
[----:B------:R-:W2:Y:S04]  /*0720*/  LDG.E R18, desc[UR18][R2.64+0x8] ;  /* 0x0000081202127981 */ /* 0x000ea8000c1e1900 */
[----:B------:R-:W5:Y:S04]  /*0730*/  LDG.E R20, desc[UR18][R2.64+0xc] ;  /* 0x00000c1202147981 */ /* 0x000f68000c1e1900 */
[----:B------:R-:W5:Y:S01]  /*0740*/  LDG.E R14, desc[UR18][R14.64] ;  /* 0x000000120e0e7981 */ /* 0x000f62000c1e1900 */
[----:B------:R-:W-:Y:S01]  /*0750*/  UIADD3 UR4, UPT, UPT, UR4, 0x4, URZ ;  /* 0x0000000404047890 */ /* 0x000fe2000fffe0ff */
[----:B----4-:R-:W-:-:S04]  /*0760*/  FFMA R5, R5, R6, R12 ;  /* 0x0000000605057223 */ /* 0x010fc8000000000c */
[----:B---3--:R-:W-:-:S04]  /*0770*/  FFMA R5, R16, R17, R5 ;  /* 0x0000001110057223 */ /* 0x008fc80000000005 */
[----:B--2---:R-:W-:-:S04]  /*0780*/  FFMA R5, R18, R19, R5 ;  /* 0x0000001312057223 */ /* 0x004fc80000000005 */
[----:B-----5:R-:W-:-:S07]  /*0790*/  FFMA R12, R20, R14, R5 ;  /* 0x0000000e140c7223 */ /* 0x020fce0000000005 */
.L_x_3:
[----:B------:R-:W-:Y:S05]  /*07a0*/  BRA.U !UP1, `(.L_x_2) ;  /* 0x0000000109a87547 */ /* 0x000fea000b800000 */
[----:B------:R-:W-:Y:S01]  /*07b0*/  UISETP.NE.AND UP0, UPT, UR5, 0x1, UPT ;  /* 0x000000010500788c */ /* 0x000fe2000bf05270 */
[----:B------:R-:W-:Y:S01]  /*07c0*/  MOV R7, UR4 ;  /* 0x0000000400077c02 */ /* 0x000fe20008000f00 */
[----:B------:R-:W-:Y:S02]  /*07d0*/  ULOP3.LUT UR5, UR20, 0x1, URZ, 0xc0, !UPT ;  /* 0x0000000114057892 */ /* 0x000fe4000f8ec0ff */
[----:B------:R-:W-:Y:S02]  /*07e0*/  MOV R15, UR20 ;  /* 0x00000014000f7c02 */ /* 0x000fe40008000f00 */
[----:B------:R-:W-:Y:S01]  /*07f0*/  UISETP.NE.U32.AND UP1, UPT, UR5, 0x1, UPT ;  /* 0x000000010500788c */ /* 0x000fe2000bf25070 */
[----:B------:R-:W-:-:S04]  /*0800*/  PLOP3.LUT P1, PT, PT, PT, UP0, 0x80, 0x8 ;  /* 0x000000000008781c */ /* 0x000fc80003f2f008 */
[----:B------:R-:W1:Y:S01]  /*0810*/  @UP0 LDCU.128 UR8, c[0x0][0x380] ;  /* 0x00007000ff0807ac */ /* 0x000e620008000c00 */
[----:B------:R-:W-:Y:S01]  /*0820*/  PLOP3.LUT P0, PT, PT, PT, UP1, 0x80, 0x8 ;  /* 0x000000000008781c */ /* 0x000fe20003f0f018 */
[----:B------:R-:W2:Y:S04]  /*0830*/  @UP0 LDCU.64 UR6, c[0x0][0x380] ;  /* 0x00007000ff0607ac */ /* 0x000ea80008000a00 */
[----:B------:R-:W3:Y:S03]  /*0840*/  @!UP1 LDCU.128 UR12, c[0x0][0x380] ;  /* 0x00007000ff0c97ac */ /* 0x000ee60008000c00 */
[C---:B------:R-:W-:Y:S02]  /*0850*/  @P1 IADD3 R3, PT, PT, R13.reuse, UR4, RZ ;  /* 0x000000040d031c10 */ /* 0x040fe4000fffe0ff */
[----:B------:R-:W-:Y:S01]  /*0860*/  @P1 IADD3 R6, P2, PT, R13, UR4, RZ ;  /* 0x000000040d061c10 */ /* 0x000fe2000ff5e0ff */
[----:B------:R-:W-:Y:S01]  /*0870*/  @UP0 UIADD3 UR4, UPT, UPT, UR4, 0x2, URZ ;  /* 0x0000000204040890 */ /* 0x000fe2000fffe0ff */
[----:B-1----:R-:W-:Y:S01]  /*0880*/  MOV R11, UR9 ;  /* 0x00000009000b7c02 */ /* 0x002fe20008000f00 */
[----:B------:R-:W-:Y:S01]  /*0890*/  IMAD.U32 R10, RZ, RZ, UR8 ;  /* 0x00000008ff0a7e24 */ /* 0x000fe2000f8e00ff */
[----:B------:R-:W-:-:S02]  /*08a0*/  MOV R4, UR10 ;  /* 0x0000000a00047c02 */ /* 0x000fc40008000f00 */
[----:B------:R-:W-:Y:S01]  /*08b0*/  MOV R5, UR11 ;  /* 0x0000000b00057c02 */ /* 0x000fe20008000f00 */
[----:B------:R-:W-:-:S04]  /*08c0*/  @P1 IMAD.WIDE.U32 R10, R3, 0x4, R10 ;  /* 0x00000004030a1825 */ /* 0x000fc800078e000a */
[----:B------:R-:W-:Y:S01]  /*08d0*/  @P1 IMAD R3, R7, UR20, R0 ;  /* 0x0000001407031c24 */ /* 0x000fe2000f8e0200 */
[----:B------:R-:W-:Y:S01]  /*08e0*/  @P1 IADD3.X R7, PT, PT, RZ, RZ, RZ, P2, !PT ;  /* 0x000000ffff071210 */ /* 0x000fe200017fe4ff */
[----:B------:R-:W-:Y:S01]  /*08f0*/  IMAD.U32 R19, RZ, RZ, UR4 ;  /* 0x00000004ff137e24 */ /* 0x000fe2000f8e00ff */
[C---:B--2---:R-:W-:Y:S01]  /*0900*/  @P1 LEA R2, P2, R6.reuse, UR6, 0x2 ;  /* 0x0000000606021c11 */ /* 0x044fe2000f8410ff */
[----:B------:R-:W-:Y:S01]  /*0910*/  @P1 IMAD.WIDE R4, R3, 0x4, R4 ;  /* 0x0000000403041825 */ /* 0x000fe200078e0204 */
[----:B------:R-:W-:Y:S01]  /*0920*/  @!P0 IADD3 R17, PT, PT, R13, UR4, RZ ;  /* 0x000000040d118c10 */ /* 0x000fe2000fffe0ff */
[----:B0-----:R-:W2:Y:S01]  /*0930*/  @P1 LDG.E R11, desc[UR18][R10.64] ;  /* 0x000000120a0b1981 */ /* 0x001ea2000c1e1900 */
[----:B------:R-:W-:Y:S01]  /*0940*/  @P1 LEA.HI.X R3, R6, UR7, R7, 0x2, P2 ;  /* 0x0000000706031c11 */ /* 0x000fe200090f1407 */
[----:B------:R-:W-:Y:S01]  /*0950*/  @!P0 IMAD R19, R19, UR20, R0 ;  /* 0x0000001413138c24 */ /* 0x000fe2000f8e0200 */
[----:B---3--:R-:W-:Y:S01]  /*0960*/  MOV R6, UR12 ;  /* 0x0000000c00067c02 */ /* 0x008fe20008000f00 */
[----:B------:R-:W-:Y:S01]  /*0970*/  @P1 IMAD.WIDE R14, R15, 0x4, R4 ;  /* 0x000000040f0e1825 */ /* 0x000fe200078e0204 */
[----:B------:R-:W-:Y:S01]  /*0980*/  MOV R7, UR13 ;  /* 0x0000000d00077c02 */ /* 0x000fe20008000f00 */
[----:B------:R-:W2:Y:S01]  /*0990*/  @P1 LDG.E R4, desc[UR18][R4.64] ;  /* 0x0000001204041981 */ /* 0x000ea2000c1e1900 */
[----:B------:R-:W-:-:S02]  /*09a0*/  MOV R8, UR14 ;  /* 0x0000000e00087c02 */ /* 0x000fc40008000f00 */
[----:B------:R-:W-:Y:S01]  /*09b0*/  MOV R9, UR15 ;  /* 0x0000000f00097c02 */ /* 0x000fe20008000f00 */
[----:B------:R-:W-:Y:S01]  /*09c0*/  @!P0 IMAD.WIDE.U32 R6, R17, 0x4, R6 ;  /* 0x0000000411068825 */ /* 0x000fe200078e0006 */
[----:B------:R-:W3:Y:S03]  /*09d0*/  @P1 LDG.E R14, desc[UR18][R14.64] ;  /* 0x000000120e0e1981 */ /* 0x000ee6000c1e1900 */
[----:B------:R-:W-:Y:S01]  /*09e0*/  @!P0 IMAD.WIDE R8, R19, 0x4, R8 ;  /* 0x0000000413088825 */ /* 0x000fe200078e0208 */
[----:B------:R-:W3:Y:S04]  /*09f0*/  @P1 LDG.E R2, desc[UR18][R2.64+0x4] ;  /* 0x0000041202021981 */ /* 0x000ee8000c1e1900 */
[----:B------:R-:W4:Y:S04]  /*0a00*/  @!P0 LDG.E R7, desc[UR18][R6.64] ;  /* 0x0000001206078981 */ /* 0x000f28000c1e1900 */
[----:B------:R-:W4:Y:S01]  /*0a10*/  @!P0 LDG.E R8, desc[UR18][R8.64] ;  /* 0x0000001208088981 */ /* 0x000f22000c1e1900 */
[----:B--2---:R-:W-:-:S04]  /*0a20*/  @P1 FFMA R11, R11, R4, R12 ;  /* 0x000000040b0b1223 */ /* 0x004fc8000000000c */
[----:B---3--:R-:W-:-:S04]  /*0a30*/  @P1 FFMA R12, R2, R14, R11 ;  /* 0x0000000e020c1223 */ /* 0x008fc8000000000b */
[----:B----4-:R-:W-:-:S07]  /*0a40*/  @!P0 FFMA R12, R7, R8, R12 ;  /* 0x00000008070c8223 */ /* 0x010fce000000000c */
.L_x_2:
[----:B------:R-:W1:Y:S01]  /*0a50*/  LDC.64 R2, c[0x0][0x390] ;  /* 0x0000e400ff027b82 */ /* 0x000e620000000a00 */
[----:B------:R-:W-:-:S05]  /*0a60*/  IADD3 R13, PT, PT, R0, R13, RZ ;  /* 0x0000000d000d7210 */ /* 0x000fca0007ffe0ff */
[----:B-1----:R-:W-:-:S05]  /*0a70*/  IMAD.WIDE R2, R13, 0x4, R2 ;  /* 0x000000040d027825 */ /* 0x002fca00078e0202 */
[----:B0-----:R-:W-:Y:S01]  /*0a80*/  STG.E desc[UR18][R2.64], R12 ;  /* 0x0000000c02007986 */ /* 0x001fe2000c101912 */
[----:B------:R-:W-:Y:S05]  /*0a90*/  EXIT ;  /* 0x000000000000794d */ /* 0x000fea0003800000 */
.L_x_4:
[----:B------:R-:W-:-:S00]  /*0aa0*/  BRA `(.L_x_4) ;  /* 0xfffffffc00fc7947 */ /* 0x000fc0000383ffff */
[----:B------:R-:W-:-:S00]  /*0ab0*/  NOP ;  /* 0x0000000000007918 */ /* 0x000fc00000000000 */
        /* <DEDUP_REMOVED lines=12> */
.L_x_5:


//--------------------- .nv.shared.reserved.0     --------------------------
	.section	.nv.shared.reserved.0,"aw",@nobits
	.weak		__nv_reservedSMEM_offset_0_alias
	.size		__nv_reservedSMEM_offset_0_alias, 0, 64
	.other		__nv_reservedSMEM_offset_0_alias,@"STO_CUDA_RESERVED_SHARED STV_DEFAULT"
__nv_reservedSMEM_offset_0_alias:
	.zero		0
	.zero		64


//--------------------- .nv.constant0._Z12MatMulKernelPfS_S_i --------------------------
	.section	.nv.constant0._Z12MatMulKernelPfS_S_i,"a",@progbits
	.sectionflags	@""
	.align	4
.nv.constant0._Z12MatMulKernelPfS_S_i:
	.zero		924


//--------------------- SYMBOLS --------------------------

	.type		.nv.reservedSmem.offset0,@object
	.size		.nv.reservedSmem.offset0,0x4
